//
// Generated by NVIDIA NVVM Compiler
//
// Compiler Build ID: CL-36424714
// Cuda compilation tools, release 13.0, V13.0.88
// Based on NVVM 20.0.0
//

.version 9.0
.target sm_100
.address_size 64

	// .globl	_Z18matrix_copy_kernelPKfPfi
// _ZZ18matrix_copy_kernelPKfPfiE4tile has been demoted

.visible .entry _Z18matrix_copy_kernelPKfPfi(
	.param .u64 .ptr .align 1 _Z18matrix_copy_kernelPKfPfi_param_0,
	.param .u64 .ptr .align 1 _Z18matrix_copy_kernelPKfPfi_param_1,
	.param .u32 _Z18matrix_copy_kernelPKfPfi_param_2
)
{
	.reg .pred 	%p<13>;
	.reg .b32 	%r<31>;
	.reg .b32 	%f<9>;
	.reg .b64 	%rd<21>;
	// demoted variable
	.shared .align 4 .b8 _ZZ18matrix_copy_kernelPKfPfiE4tile[4224];
	ld.param.u64 	%rd3, [_Z18matrix_copy_kernelPKfPfi_param_0];
	ld.param.u64 	%rd4, [_Z18matrix_copy_kernelPKfPfi_param_1];
	ld.param.u32 	%r8, [_Z18matrix_copy_kernelPKfPfi_param_2];
	cvta.to.global.u64 	%rd1, %rd3;
	cvta.to.global.u64 	%rd2, %rd4;
	mov.u32 	%r9, %ctaid.x;
	shl.b32 	%r10, %r9, 5;
	mov.u32 	%r11, %tid.x;
	add.s32 	%r1, %r10, %r11;
	mov.u32 	%r12, %ctaid.y;
	shl.b32 	%r13, %r12, 5;
	mov.u32 	%r14, %tid.y;
	add.s32 	%r15, %r13, %r14;
	shl.b32 	%r16, %r11, 2;
	mov.u32 	%r17, _ZZ18matrix_copy_kernelPKfPfiE4tile;
	add.s32 	%r18, %r17, %r16;
	max.s32 	%r19, %r1, %r15;
	setp.lt.s32 	%p1, %r19, %r8;
	setp.ge.s32 	%p5, %r19, %r8;
	mad.lo.s32 	%r3, %r14, 132, %r18;
	@%p5 bra 	$L__BB0_2;
	mad.lo.s32 	%r20, %r15, %r8, %r1;
	mul.wide.s32 	%rd5, %r20, 4;
	add.s64 	%rd6, %rd1, %rd5;
	ld.global.nc.f32 	%f1, [%rd6];
	st.shared.f32 	[%r3], %f1;
$L__BB0_2:
	add.s32 	%r4, %r15, 8;
	max.s32 	%r21, %r1, %r4;
	setp.lt.s32 	%p2, %r21, %r8;
	setp.ge.s32 	%p6, %r21, %r8;
	@%p6 bra 	$L__BB0_4;
	mad.lo.s32 	%r22, %r4, %r8, %r1;
	mul.wide.s32 	%rd7, %r22, 4;
	add.s64 	%rd8, %rd1, %rd7;
	ld.global.nc.f32 	%f2, [%rd8];
	st.shared.f32 	[%r3+1056], %f2;
$L__BB0_4:
	add.s32 	%r5, %r15, 16;
	max.s32 	%r23, %r1, %r5;
	setp.lt.s32 	%p3, %r23, %r8;
	setp.ge.s32 	%p7, %r23, %r8;
	@%p7 bra 	$L__BB0_6;
	mad.lo.s32 	%r24, %r5, %r8, %r1;
	mul.wide.s32 	%rd9, %r24, 4;
	add.s64 	%rd10, %rd1, %rd9;
	ld.global.nc.f32 	%f3, [%rd10];
	st.shared.f32 	[%r3+2112], %f3;
$L__BB0_6:
	add.s32 	%r6, %r15, 24;
	max.s32 	%r25, %r1, %r6;
	setp.lt.s32 	%p4, %r25, %r8;
	setp.ge.s32 	%p8, %r25, %r8;
	@%p8 bra 	$L__BB0_8;
	mad.lo.s32 	%r26, %r6, %r8, %r1;
	mul.wide.s32 	%rd11, %r26, 4;
	add.s64 	%rd12, %rd1, %rd11;
	ld.global.nc.f32 	%f4, [%rd12];
	st.shared.f32 	[%r3+3168], %f4;
$L__BB0_8:
	bar.sync 	0;
	not.pred 	%p9, %p1;
	@%p9 bra 	$L__BB0_10;
	ld.shared.f32 	%f5, [%r3];
	mad.lo.s32 	%r27, %r15, %r8, %r1;
	mul.wide.s32 	%rd13, %r27, 4;
	add.s64 	%rd14, %rd2, %rd13;
	st.global.f32 	[%rd14], %f5;
$L__BB0_10:
	not.pred 	%p10, %p2;
	@%p10 bra 	$L__BB0_12;
	ld.shared.f32 	%f6, [%r3+1056];
	mad.lo.s32 	%r28, %r4, %r8, %r1;
	mul.wide.s32 	%rd15, %r28, 4;
	add.s64 	%rd16, %rd2, %rd15;
	st.global.f32 	[%rd16], %f6;
$L__BB0_12:
	not.pred 	%p11, %p3;
	@%p11 bra 	$L__BB0_14;
	ld.shared.f32 	%f7, [%r3+2112];
	mad.lo.s32 	%r29, %r5, %r8, %r1;
	mul.wide.s32 	%rd17, %r29, 4;
	add.s64 	%rd18, %rd2, %rd17;
	st.global.f32 	[%rd18], %f7;
$L__BB0_14:
	not.pred 	%p12, %p4;
	@%p12 bra 	$L__BB0_16;
	ld.shared.f32 	%f8, [%r3+3168];
	mad.lo.s32 	%r30, %r6, %r8, %r1;
	mul.wide.s32 	%rd19, %r30, 4;
	add.s64 	%rd20, %rd2, %rd19;
	st.global.f32 	[%rd20], %f8;
$L__BB0_16:
	ret;

}


// ===== COMPILED SASS (sm_100) =====

	.target	sm_100

	.elftype	@"ET_EXEC"


//--------------------- .note.nv.tkinfo           --------------------------
	.section	.note.nv.tkinfo,"",@"SHT_NOTE"
	.sectionflags	@"SHF_NOTE_NV_TKINFO"
	.tkinfo
        /*0018*/ 	.word	0x00000002
        /*0030*/ 	.string	""
        /*0030*/ 	.string	"ptxas"
        /*0030*/ 	.string	"Cuda compilation tools, release 13.0, V13.0.88"
        /*0030*/ 	.string	"Build cuda_13.0.r13.0/compiler.36424714_0"
        /*0030*/ 	.string	"-arch sm_100 -m 64 "



//--------------------- .note.nv.cuinfo           --------------------------
	.section	.note.nv.cuinfo,"",@"SHT_NOTE"
	.sectionflags	@"SHF_NOTE_NV_CUINFO"
        /*0018*/ 	.short	0x0002
        /*001a*/ 	.short	0x0064
        /*001c*/ 	.short	0x0082
	.zero		2


//--------------------- .nv.info                  --------------------------
	.section	.nv.info,"",@"SHT_CUDA_INFO"
	.align	4


	//----- nvinfo : EIATTR_REGCOUNT
	.align		4
        /*0000*/ 	.byte	0x04, 0x2f
        /*0002*/ 	.short	(.L_1 - .L_0)
	.align		4
.L_0:
        /*0004*/ 	.word	index@(_Z18matrix_copy_kernelPKfPfi)
        /*0008*/ 	.word	0x0000001d


	//----- nvinfo : EIATTR_FRAME_SIZE
	.align		4
.L_1:
        /*000c*/ 	.byte	0x04, 0x11
        /*000e*/ 	.short	(.L_3 - .L_2)
	.align		4
.L_2:
        /*0010*/ 	.word	index@(_Z18matrix_copy_kernelPKfPfi)
        /*0014*/ 	.word	0x00000000


	//----- nvinfo : EIATTR_MIN_STACK_SIZE
	.align		4
.L_3:
        /*0018*/ 	.byte	0x04, 0x12
        /*001a*/ 	.short	(.L_5 - .L_4)
	.align		4
.L_4:
        /*001c*/ 	.word	index@(_Z18matrix_copy_kernelPKfPfi)
        /*0020*/ 	.word	0x00000000
.L_5:


//--------------------- .nv.compat                --------------------------
	.section	.nv.compat,"",@"SHT_CUDA_COMPAT_INFO"
	.align	4
        /*0000*/ 	.byte	0x02, 0x09, 0x00, 0x00, 0x02, 0x02, 0x01, 0x00, 0x02, 0x05, 0x05, 0x00, 0x03, 0x07, 0x01, 0x01
        /*0010*/ 	.byte	0x02, 0x03, 0x00, 0x00, 0x02, 0x06, 0x01, 0x00, 0x04, 0x0b, 0x08, 0x00, 0x09, 0x00, 0x00, 0x00
        /*0020*/ 	.byte	0x00, 0x00, 0x00, 0x00


//--------------------- .nv.info._Z18matrix_copy_kernelPKfPfi --------------------------
	.section	.nv.info._Z18matrix_copy_kernelPKfPfi,"",@"SHT_CUDA_INFO"
	.sectionflags	@""
	.align	4


	//----- nvinfo : EIATTR_CUDA_API_VERSION
	.align		4
        /*0000*/ 	.byte	0x04, 0x37
        /*0002*/ 	.short	(.L_7 - .L_6)
.L_6:
        /*0004*/ 	.word	0x00000082


	//----- nvinfo : EIATTR_KPARAM_INFO
	.align		4
.L_7:
        /*0008*/ 	.byte	0x04, 0x17
        /*000a*/ 	.short	(.L_9 - .L_8)
.L_8:
        /*000c*/ 	.word	0x00000000
        /*0010*/ 	.short	0x0002
        /*0012*/ 	.short	0x0010
        /*0014*/ 	.byte	0x00, 0xf0, 0x11, 0x00


	//----- nvinfo : EIATTR_KPARAM_INFO
	.align		4
.L_9:
        /*0018*/ 	.byte	0x04, 0x17
        /*001a*/ 	.short	(.L_11 - .L_10)
.L_10:
        /*001c*/ 	.word	0x00000000
        /*0020*/ 	.short	0x0001
        /*0022*/ 	.short	0x0008
        /*0024*/ 	.byte	0x00, 0xf5, 0x21, 0x00


	//----- nvinfo : EIATTR_KPARAM_INFO
	.align		4
.L_11:
        /*0028*/ 	.byte	0x04, 0x17
        /*002a*/ 	.short	(.L_13 - .L_12)
.L_12:
        /*002c*/ 	.word	0x00000000
        /*0030*/ 	.short	0x0000
        /*0032*/ 	.short	0x0000
        /*0034*/ 	.byte	0x00, 0xf5, 0x21, 0x00


	//----- nvinfo : EIATTR_SPARSE_MMA_MASK
	.align		4
.L_13:
        /*0038*/ 	.byte	0x03, 0x50
        /*003a*/ 	.short	0x0000


	//----- nvinfo : EIATTR_MAXREG_COUNT
	.align		4
        /*003c*/ 	.byte	0x03, 0x1b
        /*003e*/ 	.short	0x00ff


	//----- nvinfo : EIATTR_NUM_BARRIERS
	.align		4
        /*0040*/ 	.byte	0x02, 0x4c
        /*0042*/ 	.byte	0x01
	.zero		1


	//----- nvinfo : EIATTR_MERCURY_ISA_VERSION
	.align		4
        /*0044*/ 	.byte	0x03, 0x5f
        /*0046*/ 	.short	0x0101


	//----- nvinfo : EIATTR_VRC_CTA_INIT_COUNT
	.align		4
        /*0048*/ 	.byte	0x02, 0x4a
	.zero		1
	.zero		1


	//----- nvinfo : EIATTR_EXIT_INSTR_OFFSETS
	.align		4
        /*004c*/ 	.byte	0x04, 0x1c
        /*004e*/ 	.short	(.L_15 - .L_14)


	//   ....[0]....
.L_14:
        /*0050*/ 	.word	0x00000410


	//   ....[1]....
        /*0054*/ 	.word	0x00000470


	//----- nvinfo : EIATTR_CBANK_PARAM_SIZE
	.align		4
.L_15:
        /*0058*/ 	.byte	0x03, 0x19
        /*005a*/ 	.short	0x0014


	//----- nvinfo : EIATTR_PARAM_CBANK
	.align		4
        /*005c*/ 	.byte	0x04, 0x0a
        /*005e*/ 	.short	(.L_17 - .L_16)
	.align		4
.L_16:
        /*0060*/ 	.word	index@(.nv.constant0._Z18matrix_copy_kernelPKfPfi)
        /*0064*/ 	.short	0x0380
        /*0066*/ 	.short	0x0014


	//----- nvinfo : EIATTR_SW_WAR
	.align		4
.L_17:
        /*0068*/ 	.byte	0x04, 0x36
        /*006a*/ 	.short	(.L_19 - .L_18)
.L_18:
        /*006c*/ 	.word	0x00000008
.L_19:


//--------------------- .nv.callgraph             --------------------------
	.section	.nv.callgraph,"",@"SHT_CUDA_CALLGRAPH"
	.align	4
	.sectionentsize	8
	.align		4
        /*0000*/ 	.word	0x00000000
	.align		4
        /*0004*/ 	.word	0xffffffff
	.align		4
        /*0008*/ 	.word	0x00000000
	.align		4
        /*000c*/ 	.word	0xfffffffe
	.align		4
        /*0010*/ 	.word	0x00000000
	.align		4
        /*0014*/ 	.word	0xfffffffd
	.align		4
        /*0018*/ 	.word	0x00000000
	.align		4
        /*001c*/ 	.word	0xfffffffc


//--------------------- .text._Z18matrix_copy_kernelPKfPfi --------------------------
	.section	.text._Z18matrix_copy_kernelPKfPfi,"ax",@progbits
	.align	128
        .global         _Z18matrix_copy_kernelPKfPfi
        .type           _Z18matrix_copy_kernelPKfPfi,@function
        .size           _Z18matrix_copy_kernelPKfPfi,(.L_x_1 - _Z18matrix_copy_kernelPKfPfi)
        .other          _Z18matrix_copy_kernelPKfPfi,@"STO_CUDA_ENTRY STV_DEFAULT"
_Z18matrix_copy_kernelPKfPfi:
.text._Z18matrix_copy_kernelPKfPfi:
[----:B------:R-:W-:Y:S01]  /*0000*/  LDC R1, c[0x0][0x37c] ;  /* 0x0000df00ff017b82 */ /* 0x000fe20000000800 */
[----:B------:R-:W0:Y:S01]  /*0010*/  S2R R9, SR_CTAID.Y ;  /* 0x0000000000097919 */ /* 0x000e220000002600 */
[----:B------:R-:W1:Y:S01]  /*0020*/  LDCU UR8, c[0x0][0x390] ;  /* 0x00007200ff0877ac */ /* 0x000e620008000800 */
[----:B------:R-:W0:Y:S01]  /*0030*/  S2R R6, SR_TID.Y ;  /* 0x0000000000067919 */ /* 0x000e220000002200 */
[----:B------:R-:W2:Y:S01]  /*0040*/  LDCU.64 UR6, c[0x0][0x358] ;  /* 0x00006b00ff0677ac */ /* 0x000ea20008000a00 */
[----:B------:R-:W3:Y:S01]  /*0050*/  S2R R3, SR_CTAID.X ;  /* 0x0000000000037919 */ /* 0x000ee20000002500 */
[----:B------:R-:W3:Y:S01]  /*0060*/  S2R R8, SR_TID.X ;  /* 0x0000000000087919 */ /* 0x000ee20000002100 */
[----:B0-----:R-:W-:-:S04]  /*0070*/  LEA R9, R9, R6, 0x5 ;  /* 0x0000000609097211 */ /* 0x001fc800078e28ff */
[C---:B------:R-:W-:Y:S02]  /*0080*/  IADD3 R13, PT, PT, R9.reuse, 0x8, RZ ;  /* 0x00000008090d7810 */ /* 0x040fe40007ffe0ff */
[----:B------:R-:W-:Y:S02]  /*0090*/  IADD3 R11, PT, PT, R9, 0x10, RZ ;  /* 0x00000010090b7810 */ /* 0x000fe40007ffe0ff */
[----:B---3--:R-:W-:Y:S02]  /*00a0*/  LEA R0, R3, R8, 0x5 ;  /* 0x0000000803007211 */ /* 0x008fe400078e28ff */
[----:B------:R-:W-:Y:S02]  /*00b0*/  IADD3 R7, PT, PT, R9, 0x18, RZ ;  /* 0x0000001809077810 */ /* 0x000fe40007ffe0ff */
[C---:B------:R-:W-:Y:S02]  /*00c0*/  VIMNMX R20, PT, PT, R0.reuse, R13, !PT ;  /* 0x0000000d00147248 */ /* 0x040fe40007fe0100 */
[----:B------:R-:W-:-:S02]  /*00d0*/  VIMNMX R12, PT, PT, R0, R9, !PT ;  /* 0x00000009000c7248 */ /* 0x000fc40007fe0100 */
[C---:B------:R-:W-:Y:S02]  /*00e0*/  VIMNMX R18, PT, PT, R0.reuse, R11, !PT ;  /* 0x0000000b00127248 */ /* 0x040fe40007fe0100 */
[----:B------:R-:W-:Y:S02]  /*00f0*/  VIMNMX R10, PT, PT, R0, R7, !PT ;  /* 0x00000007000a7248 */ /* 0x000fe40007fe0100 */
[----:B-1----:R-:W-:Y:S02]  /*0100*/  ISETP.GE.AND P4, PT, R20, UR8, PT ;  /* 0x0000000814007c0c */ /* 0x002fe4000bf86270 */
[----:B------:R-:W-:Y:S02]  /*0110*/  ISETP.GE.AND P3, PT, R12, UR8, PT ;  /* 0x000000080c007c0c */ /* 0x000fe4000bf66270 */
[----:B------:R-:W-:Y:S02]  /*0120*/  ISETP.GE.AND P5, PT, R18, UR8, PT ;  /* 0x0000000812007c0c */ /* 0x000fe4000bfa6270 */
[----:B------:R-:W-:-:S07]  /*0130*/  ISETP.GE.AND P6, PT, R10, UR8, PT ;  /* 0x000000080a007c0c */ /* 0x000fce000bfc6270 */
[----:B------:R-:W0:Y:S01]  /*0140*/  @!P4 LDC.64 R16, c[0x0][0x380] ;  /* 0x0000e000ff10cb82 */ /* 0x000e220000000a00 */
[--C-:B------:R-:W-:Y:S02]  /*0150*/  @!P4 IMAD R21, R13, UR8, R0.reuse ;  /* 0x000000080d15cc24 */ /* 0x100fe4000f8e0200 */
[--C-:B------:R-:W-:Y:S02]  /*0160*/  @!P3 IMAD R19, R9, UR8, R0.reuse ;  /* 0x000000080913bc24 */ /* 0x100fe4000f8e0200 */
[--C-:B------:R-:W-:Y:S02]  /*0170*/  @!P5 IMAD R23, R11, UR8, R0.reuse ;  /* 0x000000080b17dc24 */ /* 0x100fe4000f8e0200 */
[----:B------:R-:W-:Y:S01]  /*0180*/  @!P6 IMAD R25, R7, UR8, R0 ;  /* 0x000000080719ec24 */ /* 0x000fe2000f8e0200 */
[----:B------:R-:W1:Y:S08]  /*0190*/  @!P3 LDC.64 R4, c[0x0][0x380] ;  /* 0x0000e000ff04bb82 */ /* 0x000e700000000a00 */
[----:B------:R-:W3:Y:S08]  /*01a0*/  @!P5 LDC.64 R14, c[0x0][0x380] ;  /* 0x0000e000ff0edb82 */ /* 0x000ef00000000a00 */
[----:B------:R-:W4:Y:S01]  /*01b0*/  @!P6 LDC.64 R2, c[0x0][0x380] ;  /* 0x0000e000ff02eb82 */ /* 0x000f220000000a00 */
[----:B0-----:R-:W-:-:S06]  /*01c0*/  @!P4 IMAD.WIDE R16, R21, 0x4, R16 ;  /* 0x000000041510c825 */ /* 0x001fcc00078e0210 */
[----:B--2---:R-:W2:Y:S01]  /*01d0*/  @!P4 LDG.E.CONSTANT R16, desc[UR6][R16.64] ;  /* 0x000000061010c981 */ /* 0x004ea2000c1e9900 */
[----:B-1----:R-:W-:-:S05]  /*01e0*/  @!P3 IMAD.WIDE R4, R19, 0x4, R4 ;  /* 0x000000041304b825 */ /* 0x002fca00078e0204 */
[----:B------:R-:W5:Y:S01]  /*01f0*/  @!P3 LDG.E.CONSTANT R22, desc[UR6][R4.64] ;  /* 0x000000060416b981 */ /* 0x000f62000c1e9900 */
[----:B---3--:R-:W-:-:S05]  /*0200*/  @!P5 IMAD.WIDE R14, R23, 0x4, R14 ;  /* 0x00000004170ed825 */ /* 0x008fca00078e020e */
[----:B------:R0:W3:Y:S01]  /*0210*/  @!P5 LDG.E.CONSTANT R24, desc[UR6][R14.64] ;  /* 0x000000060e18d981 */ /* 0x0000e2000c1e9900 */
[----:B----4-:R-:W-:-:S05]  /*0220*/  @!P6 IMAD.WIDE R2, R25, 0x4, R2 ;  /* 0x000000041902e825 */ /* 0x010fca00078e0202 */
[----:B------:R1:W4:Y:S01]  /*0230*/  @!P6 LDG.E.CONSTANT R26, desc[UR6][R2.64] ;  /* 0x00000006021ae981 */ /* 0x000322000c1e9900 */
[----:B------:R-:W0:Y:S01]  /*0240*/  S2UR UR5, SR_CgaCtaId ;  /* 0x00000000000579c3 */ /* 0x000e220000008800 */
[----:B------:R-:W-:Y:S02]  /*0250*/  UMOV UR4, 0x400 ;  /* 0x0000040000047882 */ /* 0x000fe40000000000 */
[----:B0-----:R-:W-:-:S06]  /*0260*/  ULEA UR4, UR5, UR4, 0x18 ;  /* 0x0000000405047291 */ /* 0x001fcc000f8ec0ff */
[----:B------:R-:W-:-:S05]  /*0270*/  LEA R19, R8, UR4, 0x2 ;  /* 0x0000000408137c11 */ /* 0x000fca000f8e10ff */
[----:B------:R-:W-:Y:S01]  /*0280*/  IMAD R19, R6, 0x84, R19 ;  /* 0x0000008406137824 */ /* 0x000fe200078e0213 */
[----:B------:R-:W-:Y:S02]  /*0290*/  ISETP.GE.AND P2, PT, R12, UR8, PT ;  /* 0x000000080c007c0c */ /* 0x000fe4000bf46270 */
[----:B------:R-:W-:Y:S02]  /*02a0*/  ISETP.GE.AND P1, PT, R20, UR8, PT ;  /* 0x0000000814007c0c */ /* 0x000fe4000bf26270 */
[----:B------:R-:W-:-:S09]  /*02b0*/  ISETP.GE.AND P0, PT, R18, UR8, PT ;  /* 0x0000000812007c0c */ /* 0x000fd2000bf06270 */
[----:B------:R-:W0:Y:S08]  /*02c0*/  @!P2 LDC.64 R14, c[0x0][0x388] ;  /* 0x0000e200ff0eab82 */ /* 0x000e300000000a00 */
[----:B------:R-:W0:Y:S08]  /*02d0*/  @!P1 LDC.64 R4, c[0x0][0x388] ;  /* 0x0000e200ff049b82 */ /* 0x000e300000000a00 */
[----:B-1----:R-:W1:Y:S01]  /*02e0*/  @!P0 LDC.64 R2, c[0x0][0x388] ;  /* 0x0000e200ff028b82 */ /* 0x002e620000000a00 */
[----:B------:R-:W-:-:S02]  /*02f0*/  @!P2 IMAD R9, R9, UR8, R0 ;  /* 0x000000080909ac24 */ /* 0x000fc4000f8e0200 */
[--C-:B------:R-:W-:Y:S02]  /*0300*/  @!P1 IMAD R13, R13, UR8, R0.reuse ;  /* 0x000000080d0d9c24 */ /* 0x100fe4000f8e0200 */
[----:B------:R-:W-:Y:S02]  /*0310*/  @!P0 IMAD R11, R11, UR8, R0 ;  /* 0x000000080b0b8c24 */ /* 0x000fe4000f8e0200 */
[----:B0-----:R-:W-:-:S04]  /*0320*/  @!P2 IMAD.WIDE R14, R9, 0x4, R14 ;  /* 0x00000004090ea825 */ /* 0x001fc800078e020e */
[----:B------:R-:W-:-:S04]  /*0330*/  @!P1 IMAD.WIDE R4, R13, 0x4, R4 ;  /* 0x000000040d049825 */ /* 0x000fc800078e0204 */
[----:B-1----:R-:W-:Y:S01]  /*0340*/  @!P0 IMAD.WIDE R2, R11, 0x4, R2 ;  /* 0x000000040b028825 */ /* 0x002fe200078e0202 */
[----:B--2---:R-:W-:Y:S04]  /*0350*/  @!P4 STS [R19+0x420], R16 ;  /* 0x000420101300c388 */ /* 0x004fe80000000800 */
[----:B-----5:R-:W-:Y:S04]  /*0360*/  @!P3 STS [R19], R22 ;  /* 0x000000161300b388 */ /* 0x020fe80000000800 */
[----:B---3--:R-:W-:Y:S04]  /*0370*/  @!P5 STS [R19+0x840], R24 ;  /* 0x000840181300d388 */ /* 0x008fe80000000800 */
[----:B----4-:R-:W-:Y:S01]  /*0380*/  @!P6 STS [R19+0xc60], R26 ;  /* 0x000c601a1300e388 */ /* 0x010fe20000000800 */
[----:B------:R-:W-:Y:S06]  /*0390*/  BAR.SYNC.DEFER_BLOCKING 0x0 ;  /* 0x0000000000007b1d */ /* 0x000fec0000010000 */
[----:B------:R-:W0:Y:S04]  /*03a0*/  @!P2 LDS R17, [R19] ;  /* 0x000000001311a984 */ /* 0x000e280000000800 */
[----:B------:R-:W1:Y:S04]  /*03b0*/  @!P1 LDS R21, [R19+0x420] ;  /* 0x0004200013159984 */ /* 0x000e680000000800 */
[----:B------:R-:W2:Y:S01]  /*03c0*/  @!P0 LDS R23, [R19+0x840] ;  /* 0x0008400013178984 */ /* 0x000ea20000000800 */
[----:B------:R-:W-:-:S03]  /*03d0*/  ISETP.GE.AND P3, PT, R10, UR8, PT ;  /* 0x000000080a007c0c */ /* 0x000fc6000bf66270 */
[----:B0-----:R0:W-:Y:S04]  /*03e0*/  @!P2 STG.E desc[UR6][R14.64], R17 ;  /* 0x000000110e00a986 */ /* 0x0011e8000c101906 */
[----:B-1----:R0:W-:Y:S04]  /*03f0*/  @!P1 STG.E desc[UR6][R4.64], R21 ;  /* 0x0000001504009986 */ /* 0x0021e8000c101906 */
[----:B--2---:R0:W-:Y:S02]  /*0400*/  @!P0 STG.E desc[UR6][R2.64], R23 ;  /* 0x0000001702008986 */ /* 0x0041e4000c101906 */
[----:B------:R-:W-:Y:S05]  /*0410*/  @P3 EXIT ;  /* 0x000000000000394d */ /* 0x000fea0003800000 */
[----:B------:R-:W1:Y:S01]  /*0420*/  LDS R19, [R19+0xc60] ;  /* 0x000c600013137984 */ /* 0x000e620000000800 */
[----:B0-----:R-:W0:Y:S01]  /*0430*/  LDC.64 R2, c[0x0][0x388] ;  /* 0x0000e200ff027b82 */ /* 0x001e220000000a00 */
[----:B------:R-:W-:-:S04]  /*0440*/  IMAD R7, R7, UR8, R0 ;  /* 0x0000000807077c24 */ /* 0x000fc8000f8e0200 */
[----:B0-----:R-:W-:-:S05]  /*0450*/  IMAD.WIDE R2, R7, 0x4, R2 ;  /* 0x0000000407027825 */ /* 0x001fca00078e0202 */
[----:B-1----:R-:W-:Y:S01]  /*0460*/  STG.E desc[UR6][R2.64], R19 ;  /* 0x0000001302007986 */ /* 0x002fe2000c101906 */
[----:B------:R-:W-:Y:S05]  /*0470*/  EXIT ;  /* 0x000000000000794d */ /* 0x000fea0003800000 */
.L_x_0:
[----:B------:R-:W-:-:S00]  /*0480*/  BRA `(.L_x_0) ;  /* 0xfffffffc00fc7947 */ /* 0x000fc0000383ffff */
[----:B------:R-:W-:-:S00]  /*0490*/  NOP ;  /* 0x0000000000007918 */ /* 0x000fc00000000000 */
        /* <DEDUP_REMOVED lines=14> */
.L_x_1:


//--------------------- .nv.shared._Z18matrix_copy_kernelPKfPfi --------------------------
	.section	.nv.shared._Z18matrix_copy_kernelPKfPfi,"aw",@nobits
	.sectionflags	@""
	.align	4
.nv.shared._Z18matrix_copy_kernelPKfPfi:
	.zero		5248


//--------------------- .nv.shared.reserved.0     --------------------------
	.section	.nv.shared.reserved.0,"aw",@nobits
	.weak		__nv_reservedSMEM_offset_0_alias
	.size		__nv_reservedSMEM_offset_0_alias, 0, 64
	.other		__nv_reservedSMEM_offset_0_alias,@"STO_CUDA_RESERVED_SHARED STV_DEFAULT"
__nv_reservedSMEM_offset_0_alias:
	.zero		0
	.zero		64


//--------------------- .nv.constant0._Z18matrix_copy_kernelPKfPfi --------------------------
	.section	.nv.constant0._Z18matrix_copy_kernelPKfPfi,"a",@progbits
	.sectionflags	@""
	.align	4
.nv.constant0._Z18matrix_copy_kernelPKfPfi:
	.zero		916


//--------------------- SYMBOLS --------------------------

	.type		.nv.reservedSmem.offset0,@object
	.size		.nv.reservedSmem.offset0,0x4
	.type		.nv.reservedSmem.cap,@object
	.size		.nv.reservedSmem.cap,0x4
